	.headerflags	@"EF_CUDA_TEXMODE_UNIFIED EF_CUDA_64BIT_ADDRESS EF_CUDA_ACCELERATORS EF_CUDA_SM90 EF_CUDA_VIRTUAL_SM(EF_CUDA_SM90)"
	.elftype	@"ET_EXEC"


//--------------------- .nv.info                  --------------------------
	.section	.nv.info,"",@"SHT_CUDA_INFO"
	.align	4


	//----- nvinfo : EIATTR_REGCOUNT
	.align		4
        /*0000*/ 	.byte	0x04, 0x2f
        /*0002*/ 	.short	(.L_3 - .L_2)
	.align		4
.L_2:
        /*0004*/ 	.word	index@(triton_poi_fused__native_batch_norm_legit_no_training_relu_11)
        /*0008*/ 	.word	0x00000010


	//----- nvinfo : EIATTR_MIN_STACK_SIZE
	.align		4
.L_3:
        /*000c*/ 	.byte	0x04, 0x12
        /*000e*/ 	.short	(.L_5 - .L_4)
	.align		4
.L_4:
        /*0010*/ 	.word	index@(triton_poi_fused__native_batch_norm_legit_no_training_relu_11)
        /*0014*/ 	.word	0x00000000


	//----- nvinfo : EIATTR_FRAME_SIZE
	.align		4
.L_5:
        /*0018*/ 	.byte	0x04, 0x11
        /*001a*/ 	.short	(.L_7 - .L_6)
	.align		4
.L_6:
        /*001c*/ 	.word	index@(triton_poi_fused__native_batch_norm_legit_no_training_relu_11)
        /*0020*/ 	.word	0x00000000


	//----- nvinfo : EIATTR_MIN_STACK_SIZE
	.align		4
.L_7:
        /*0024*/ 	.byte	0x04, 0x12
        /*0026*/ 	.short	(.L_9 - .L_8)
	.align		4
.L_8:
        /*0028*/ 	.word	index@(triton_poi_fused__native_batch_norm_legit_no_training_relu_11)
        /*002c*/ 	.word	0x00000000
.L_9:


//--------------------- .nv.info.triton_poi_fused__native_batch_norm_legit_no_training_relu_11 --------------------------
	.section	.nv.info.triton_poi_fused__native_batch_norm_legit_no_training_relu_11,"",@"SHT_CUDA_INFO"
	.sectionflags	@""
	.align	4


	//----- nvinfo : EIATTR_CUDA_API_VERSION
	.align		4
        /*0000*/ 	.byte	0x04, 0x37
        /*0002*/ 	.short	(.L_11 - .L_10)
.L_10:
        /*0004*/ 	.word	0x0000007c


	//----- nvinfo : EIATTR_KPARAM_INFO
	.align		4
.L_11:
        /*0008*/ 	.byte	0x04, 0x17
        /*000a*/ 	.short	(.L_13 - .L_12)
.L_12:
        /*000c*/ 	.word	0x00000000
        /*0010*/ 	.short	0x0006
        /*0012*/ 	.short	0x0030
        /*0014*/ 	.byte	0x00, 0xf0, 0x11, 0x00


	//----- nvinfo : EIATTR_KPARAM_INFO
	.align		4
.L_13:
        /*0018*/ 	.byte	0x04, 0x17
        /*001a*/ 	.short	(.L_15 - .L_14)
.L_14:
        /*001c*/ 	.word	0x00000000
        /*0020*/ 	.short	0x0005
        /*0022*/ 	.short	0x0028
        /*0024*/ 	.byte	0x00, 0xf4, 0x21, 0x00


	//----- nvinfo : EIATTR_KPARAM_INFO
	.align		4
.L_15:
        /*0028*/ 	.byte	0x04, 0x17
        /*002a*/ 	.short	(.L_17 - .L_16)
.L_16:
        /*002c*/ 	.word	0x00000000
        /*0030*/ 	.short	0x0004
        /*0032*/ 	.short	0x0020
        /*0034*/ 	.byte	0x00, 0xf4, 0x21, 0x00


	//----- nvinfo : EIATTR_KPARAM_INFO
	.align		4
.L_17:
        /*0038*/ 	.byte	0x04, 0x17
        /*003a*/ 	.short	(.L_19 - .L_18)
.L_18:
        /*003c*/ 	.word	0x00000000
        /*0040*/ 	.short	0x0003
        /*0042*/ 	.short	0x0018
        /*0044*/ 	.byte	0x00, 0xf4, 0x21, 0x00


	//----- nvinfo : EIATTR_KPARAM_INFO
	.align		4
.L_19:
        /*0048*/ 	.byte	0x04, 0x17
        /*004a*/ 	.short	(.L_21 - .L_20)
.L_20:
        /*004c*/ 	.word	0x00000000
        /*0050*/ 	.short	0x0002
        /*0052*/ 	.short	0x0010
        /*0054*/ 	.byte	0x00, 0xf4, 0x21, 0x00


	//----- nvinfo : EIATTR_KPARAM_INFO
	.align		4
.L_21:
        /*0058*/ 	.byte	0x04, 0x17
        /*005a*/ 	.short	(.L_23 - .L_22)
.L_22:
        /*005c*/ 	.word	0x00000000
        /*0060*/ 	.short	0x0001
        /*0062*/ 	.short	0x0008
        /*0064*/ 	.byte	0x00, 0xf4, 0x21, 0x00


	//----- nvinfo : EIATTR_KPARAM_INFO
	.align		4
.L_23:
        /*0068*/ 	.byte	0x04, 0x17
        /*006a*/ 	.short	(.L_25 - .L_24)
.L_24:
        /*006c*/ 	.word	0x00000000
        /*0070*/ 	.short	0x0000
        /*0072*/ 	.short	0x0000
        /*0074*/ 	.byte	0x00, 0xf4, 0x21, 0x00


	//----- nvinfo : EIATTR_SPARSE_MMA_MASK
	.align		4
.L_25:
        /*0078*/ 	.byte	0x03, 0x50
        /*007a*/ 	.short	0x0000


	//----- nvinfo : EIATTR_MAXREG_COUNT
	.align		4
        /*007c*/ 	.byte	0x03, 0x1b
        /*007e*/ 	.short	0x00ff


	//----- nvinfo : EIATTR_EXIT_INSTR_OFFSETS
	.align		4
        /*0080*/ 	.byte	0x04, 0x1c
        /*0082*/ 	.short	(.L_27 - .L_26)


	//   ....[0]....
.L_26:
        /*0084*/ 	.word	0x000002d0


	//----- nvinfo : EIATTR_REQNTID
	.align		4
.L_27:
        /*0088*/ 	.byte	0x04, 0x10
        /*008a*/ 	.short	(.L_29 - .L_28)
.L_28:
        /*008c*/ 	.word	0x00000080
        /*0090*/ 	.word	0x00000001
        /*0094*/ 	.word	0x00000001


	//----- nvinfo : EIATTR_CBANK_PARAM_SIZE
	.align		4
.L_29:
        /*0098*/ 	.byte	0x03, 0x19
        /*009a*/ 	.short	0x0034


	//----- nvinfo : EIATTR_PARAM_CBANK
	.align		4
        /*009c*/ 	.byte	0x04, 0x0a
        /*009e*/ 	.short	(.L_31 - .L_30)
	.align		4
.L_30:
        /*00a0*/ 	.word	index@(.nv.constant0.triton_poi_fused__native_batch_norm_legit_no_training_relu_11)
        /*00a4*/ 	.short	0x0210
        /*00a6*/ 	.short	0x0034


	//----- nvinfo : EIATTR_SW_WAR
	.align		4
.L_31:
        /*00a8*/ 	.byte	0x04, 0x36
        /*00aa*/ 	.short	(.L_33 - .L_32)
.L_32:
        /*00ac*/ 	.word	0x00000008
.L_33:


//--------------------- .nv.callgraph             --------------------------
	.section	.nv.callgraph,"",@"SHT_CUDA_CALLGRAPH"
	.align	4
	.sectionentsize	8
	.align		4
        /*0000*/ 	.word	0x00000000
	.align		4
        /*0004*/ 	.word	0xffffffff
	.align		4
        /*0008*/ 	.word	0x00000000
	.align		4
        /*000c*/ 	.word	0xfffffffe
	.align		4
        /*0010*/ 	.word	0x00000000
	.align		4
        /*0014*/ 	.word	0xfffffffd
	.align		4
        /*0018*/ 	.word	0x00000000
	.align		4
        /*001c*/ 	.word	0xfffffffc


//--------------------- .nv.constant4             --------------------------
	.section	.nv.constant4,"a",@progbits
	.align	8
	.align		8
.nv.constant4:
        /*0000*/ 	.dword	_$_str
	.align		8
        /*0008*/ 	.dword	_$_str_$_2


//--------------------- .text.triton_poi_fused__native_batch_norm_legit_no_training_relu_11 --------------------------
	.section	.text.triton_poi_fused__native_batch_norm_legit_no_training_relu_11,"ax",@progbits
	.align	128
        .global         triton_poi_fused__native_batch_norm_legit_no_training_relu_11
        .type           triton_poi_fused__native_batch_norm_legit_no_training_relu_11,@function
        .size           triton_poi_fused__native_batch_norm_legit_no_training_relu_11,(.L_x_1 - triton_poi_fused__native_batch_norm_legit_no_training_relu_11)
        .other          triton_poi_fused__native_batch_norm_legit_no_training_relu_11,@"STO_CUDA_ENTRY STV_DEFAULT"
triton_poi_fused__native_batch_norm_legit_no_training_relu_11:
.text.triton_poi_fused__native_batch_norm_legit_no_training_relu_11:
[----:B------:R-:W-:Y:S01]  /*0000*/  LDC R1, c[0x0][0x28] ;  /* 0x00000a00ff017b82 */ /* 0x000fe20000000800 */
[----:B------:R-:W1:Y:S07]  /*0010*/  S2R R0, SR_TID.X ;  /* 0x0000000000007919 */ /* 0x000e6e0000002100 */
[----:B------:R-:W2:Y:S01]  /*0020*/  LDC.64 R6, c[0x0][0x220] ;  /* 0x00008800ff067b82 */ /* 0x000ea20000000a00 */
[----:B------:R-:W-:Y:S01]  /*0030*/  ULDC.64 UR4, c[0x0][0x208] ;  /* 0x0000820000047ab9 */ /* 0x000fe20000000a00 */
[----:B------:R-:W3:Y:S06]  /*0040*/  S2R R3, SR_CTAID.X ;  /* 0x0000000000037919 */ /* 0x000eec0000002500 */
[----:B------:R-:W4:Y:S08]  /*0050*/  LDC.64 R4, c[0x0][0x218] ;  /* 0x00008600ff047b82 */ /* 0x000f300000000a00 */
[----:B------:R-:W5:Y:S08]  /*0060*/  LDC.64 R8, c[0x0][0x228] ;  /* 0x00008a00ff087b82 */ /* 0x000f700000000a00 */
[----:B------:R-:W5:Y:S01]  /*0070*/  LDC.64 R10, c[0x0][0x230] ;  /* 0x00008c00ff0a7b82 */ /* 0x000f620000000a00 */
[----:B-1----:R-:W-:-:S02]  /*0080*/  LOP3.LUT R0, R0, 0x7f, RZ, 0xc0, !PT ;  /* 0x0000007f00007812 */ /* 0x002fc400078ec0ff */
[----:B---3--:R-:W-:Y:S02]  /*0090*/  SHF.R.S32.HI R2, RZ, 0x18, R3 ;  /* 0x00000018ff027819 */ /* 0x008fe40000011403 */
[----:B------:R-:W-:Y:S02]  /*00a0*/  LEA R0, R3, R0, 0x7 ;  /* 0x0000000003007211 */ /* 0x000fe400078e38ff */
[----:B------:R-:W-:-:S04]  /*00b0*/  SGXT R3, R2, 0x1 ;  /* 0x000000010203781a */ /* 0x000fc80000000200 */
[----:B------:R-:W-:-:S04]  /*00c0*/  LEA.HI R3, R3, R0, RZ, 0x7 ;  /* 0x0000000003037211 */ /* 0x000fc800078f38ff */
[----:B------:R-:W-:-:S04]  /*00d0*/  LOP3.LUT R3, R3, 0xffffff80, RZ, 0xc0, !PT ;  /* 0xffffff8003037812 */ /* 0x000fc800078ec0ff */
[----:B------:R-:W-:Y:S02]  /*00e0*/  IADD3 R13, R0, -R3, RZ ;  /* 0x80000003000d7210 */ /* 0x000fe40007ffe0ff */
[----:B------:R-:W1:Y:S03]  /*00f0*/  LDC.64 R2, c[0x0][0x210] ;  /* 0x00008400ff027b82 */ /* 0x000e660000000a00 */
[----:B--2---:R-:W-:-:S06]  /*0100*/  IMAD.WIDE R6, R13, 0x4, R6 ;  /* 0x000000040d067825 */ /* 0x004fcc00078e0206 */
[----:B------:R-:W2:Y:S01]  /*0110*/  LDG.E.EL R6, desc[UR4][R6.64] ;  /* 0x0000000406067981 */ /* 0x000ea2000c2e1900 */
[----:B----4-:R-:W-:-:S04]  /*0120*/  IMAD.WIDE R4, R13, 0x4, R4 ;  /* 0x000000040d047825 */ /* 0x010fc800078e0204 */
[C---:B-----5:R-:W-:Y:S02]  /*0130*/  IMAD.WIDE R8, R13.reuse, 0x4, R8 ;  /* 0x000000040d087825 */ /* 0x060fe400078e0208 */
[----:B------:R3:W4:Y:S02]  /*0140*/  LDG.E.EL R5, desc[UR4][R4.64] ;  /* 0x0000000404057981 */ /* 0x000724000c2e1900 */
[----:B0-----:R-:W-:Y:S02]  /*0150*/  IMAD.WIDE R10, R13, 0x4, R10 ;  /* 0x000000040d0a7825 */ /* 0x001fe400078e020a */
[----:B------:R-:W5:Y:S02]  /*0160*/  LDG.E.EL R8, desc[UR4][R8.64] ;  /* 0x0000000408087981 */ /* 0x000f64000c2e1900 */
[C---:B-1----:R-:W-:Y:S02]  /*0170*/  IMAD.WIDE R2, R0.reuse, 0x4, R2 ;  /* 0x0000000400027825 */ /* 0x042fe400078e0202 */
[----:B------:R-:W5:Y:S04]  /*0180*/  LDG.E.EL R11, desc[UR4][R10.64] ;  /* 0x000000040a0b7981 */ /* 0x000f68000c2e1900 */
[----:B------:R0:W4:Y:S01]  /*0190*/  LDG.E R12, desc[UR4][R2.64] ;  /* 0x00000004020c7981 */ /* 0x000122000c1e1900 */
[----:B---3--:R-:W-:Y:S01]  /*01a0*/  HFMA2.MMA R4, -RZ, RZ, 1.625, 0 ;  /* 0x3e800000ff047435 */ /* 0x008fe200000001ff */
[----:B0-----:R-:W0:Y:S02]  /*01b0*/  LDC.64 R2, c[0x0][0x238] ;  /* 0x00008e00ff027b82 */ /* 0x001e240000000a00 */
[----:B0-----:R-:W-:-:S04]  /*01c0*/  IMAD.WIDE R2, R0, 0x4, R2 ;  /* 0x0000000400027825 */ /* 0x001fc800078e0202 */
[----:B--2---:R-:W-:-:S04]  /*01d0*/  FADD R6, R6, 9.9999997473787516356e-06 ;  /* 0x3727c5ac06067421 */ /* 0x004fc80000000000 */
[----:B------:R-:W0:Y:S02]  /*01e0*/  MUFU.SQRT R7, R6 ;  /* 0x0000000600077308 */ /* 0x000e240000002000 */
[C---:B0-----:R-:W-:Y:S02]  /*01f0*/  FSETP.GT.AND P0, PT, R7.reuse, 8.50705917302346158658e+37, PT ;  /* 0x7e8000000700780b */ /* 0x041fe40003f04000 */
[----:B------:R-:W-:-:S11]  /*0200*/  FSETP.GEU.AND P1, PT, R7, 1.175494350822287508e-38, PT ;  /* 0x008000000700780b */ /* 0x000fd60003f2e000 */
[----:B------:R-:W-:-:S04]  /*0210*/  @P0 FMUL R7, R7, 0.25 ;  /* 0x3e80000007070820 */ /* 0x000fc80000400000 */
[----:B------:R-:W-:-:S06]  /*0220*/  @!P1 FMUL R7, R7, 16777216 ;  /* 0x4b80000007079820 */ /* 0x000fcc0000400000 */
[----:B------:R-:W0:Y:S01]  /*0230*/  MUFU.RCP R7, R7 ;  /* 0x0000000700077308 */ /* 0x000e220000001000 */
[----:B------:R-:W-:Y:S01]  /*0240*/  FSEL R4, R4, 1, P0 ;  /* 0x3f80000004047808 */ /* 0x000fe20000000000 */
[----:B----4-:R-:W-:-:S04]  /*0250*/  FADD R5, R12, -R5 ;  /* 0x800000050c057221 */ /* 0x010fc80000000000 */
[----:B------:R-:W-:-:S04]  /*0260*/  @!P1 FMUL R4, R4, 16777216 ;  /* 0x4b80000004049820 */ /* 0x000fc80000400000 */
[----:B0-----:R-:W-:-:S04]  /*0270*/  FMUL R4, R7, R4 ;  /* 0x0000000407047220 */ /* 0x001fc80000400000 */
[----:B------:R-:W-:-:S04]  /*0280*/  FMUL R4, R5, R4 ;  /* 0x0000000405047220 */ /* 0x000fc80000400000 */
[----:B-----5:R-:W-:-:S05]  /*0290*/  FFMA R4, R8, R4, R11 ;  /* 0x0000000408047223 */ /* 0x020fca000000000b */
[----:B------:R-:W-:-:S04]  /*02a0*/  FSETP.GEU.AND P0, PT, R4, RZ, PT ;  /* 0x000000ff0400720b */ /* 0x000fc80003f0e000 */
[----:B------:R-:W-:-:S05]  /*02b0*/  FSEL R5, R4, RZ, P0 ;  /* 0x000000ff04057208 */ /* 0x000fca0000000000 */
[----:B------:R-:W-:Y:S01]  /*02c0*/  STG.E desc[UR4][R2.64], R5 ;  /* 0x0000000502007986 */ /* 0x000fe2000c101904 */
[----:B------:R-:W-:Y:S05]  /*02d0*/  EXIT ;  /* 0x000000000000794d */ /* 0x000fea0003800000 */
.L_x_0:
[----:B------:R-:W-:-:S00]  /*02e0*/  BRA `(.L_x_0) ;  /* 0xfffffffc00fc7947 */ /* 0x000fc0000383ffff */
[----:B------:R-:W-:-:S00]  /*02f0*/  NOP ;  /* 0x0000000000007918 */ /* 0x000fc00000000000 */
        /* <DEDUP_REMOVED lines=8> */
.L_x_1:


//--------------------- .nv.global.init           --------------------------
	.section	.nv.global.init,"aw",@progbits
.nv.global.init:
	.type		_$_str,@object
	.size		_$_str,(_$_str_$_2 - _$_str)
_$_str:
        /*0000*/ 	.byte	0x5f, 0x5f, 0x43, 0x55, 0x44, 0x41, 0x5f, 0x46, 0x54, 0x5a, 0x00
	.type		_$_str_$_2,@object
	.size		_$_str_$_2,(.L_1 - _$_str_$_2)
_$_str_$_2:
        /*000b*/ 	.byte	0x5f, 0x5f, 0x43, 0x55, 0x44, 0x41, 0x5f, 0x50, 0x52, 0x45, 0x43, 0x5f, 0x53, 0x51, 0x52, 0x54
        /*001b*/ 	.byte	0x00
.L_1:


//--------------------- .nv.constant0.triton_poi_fused__native_batch_norm_legit_no_training_relu_11 --------------------------
	.section	.nv.constant0.triton_poi_fused__native_batch_norm_legit_no_training_relu_11,"a",@progbits
	.sectionflags	@""
	.align	4
.nv.constant0.triton_poi_fused__native_batch_norm_legit_no_training_relu_11:
	.zero		580
